//
// Generated by NVIDIA NVVM Compiler
//
// Compiler Build ID: CL-36424714
// Cuda compilation tools, release 13.0, V13.0.88
// Based on NVVM 20.0.0
//

.version 9.0
.target sm_100
.address_size 64

	// .globl	_Z4gemmiiiPKfS0_Pfff
// _ZZ4gemmiiiPKfS0_PfffE5tileA has been demoted
// _ZZ4gemmiiiPKfS0_PfffE5tileB has been demoted

.visible .entry _Z4gemmiiiPKfS0_Pfff(
	.param .u32 _Z4gemmiiiPKfS0_Pfff_param_0,
	.param .u32 _Z4gemmiiiPKfS0_Pfff_param_1,
	.param .u32 _Z4gemmiiiPKfS0_Pfff_param_2,
	.param .u64 .ptr .align 1 _Z4gemmiiiPKfS0_Pfff_param_3,
	.param .u64 .ptr .align 1 _Z4gemmiiiPKfS0_Pfff_param_4,
	.param .u64 .ptr .align 1 _Z4gemmiiiPKfS0_Pfff_param_5,
	.param .f32 _Z4gemmiiiPKfS0_Pfff_param_6,
	.param .f32 _Z4gemmiiiPKfS0_Pfff_param_7
)
{
	.reg .pred 	%p<4>;
	.reg .b32 	%r<53>;
	.reg .b32 	%f<104>;
	.reg .b64 	%rd<40>;
	// demoted variable
	.shared .align 4 .b8 _ZZ4gemmiiiPKfS0_PfffE5tileA[4096];
	// demoted variable
	.shared .align 4 .b8 _ZZ4gemmiiiPKfS0_PfffE5tileB[4096];
	ld.param.u32 	%r24, [_Z4gemmiiiPKfS0_Pfff_param_1];
	ld.param.u32 	%r25, [_Z4gemmiiiPKfS0_Pfff_param_2];
	ld.param.u64 	%rd8, [_Z4gemmiiiPKfS0_Pfff_param_3];
	ld.param.u64 	%rd9, [_Z4gemmiiiPKfS0_Pfff_param_4];
	cvta.to.global.u64 	%rd10, %rd9;
	cvta.to.global.u64 	%rd11, %rd8;
	mov.u32 	%r26, %ctaid.y;
	mov.u32 	%r27, %ctaid.x;
	mov.u32 	%r1, %tid.x;
	and.b32  	%r2, %r1, 3;
	shr.u32 	%r3, %r1, 2;
	shl.b32 	%r28, %r26, 5;
	mul.lo.s32 	%r29, %r25, %r28;
	mul.wide.s32 	%rd12, %r29, 4;
	add.s64 	%rd38, %rd11, %rd12;
	shl.b32 	%r30, %r27, 5;
	mul.wide.u32 	%rd13, %r30, 4;
	add.s64 	%rd39, %rd10, %rd13;
	mad.lo.s32 	%r4, %r24, %r28, %r30;
	setp.lt.s32 	%p1, %r25, 1;
	mov.f32 	%f96, 0f00000000;
	mov.f32 	%f97, %f96;
	mov.f32 	%f98, %f96;
	mov.f32 	%f99, %f96;
	mov.f32 	%f100, %f96;
	mov.f32 	%f101, %f96;
	mov.f32 	%f102, %f96;
	mov.f32 	%f103, %f96;
	@%p1 bra 	$L__BB0_5;
	and.b32  	%r32, %r1, 31;
	shr.u32 	%r33, %r1, 5;
	shl.b32 	%r5, %r24, 5;
	mad.lo.s32 	%r6, %r33, %r25, %r32;
	shl.b32 	%r34, %r1, 2;
	mov.u32 	%r35, _ZZ4gemmiiiPKfS0_PfffE5tileA;
	add.s32 	%r7, %r35, %r34;
	mad.lo.s32 	%r8, %r33, %r24, %r32;
	mov.u32 	%r36, _ZZ4gemmiiiPKfS0_PfffE5tileB;
	add.s32 	%r9, %r36, %r34;
	shl.b32 	%r37, %r25, 3;
	add.s32 	%r10, %r6, %r37;
	shl.b32 	%r38, %r24, 3;
	add.s32 	%r11, %r8, %r38;
	shl.b32 	%r39, %r25, 4;
	add.s32 	%r12, %r6, %r39;
	shl.b32 	%r40, %r24, 4;
	add.s32 	%r13, %r8, %r40;
	add.s32 	%r14, %r12, %r37;
	add.s32 	%r15, %r13, %r38;
	shl.b32 	%r41, %r2, 5;
	add.s32 	%r16, %r36, %r41;
	mov.b32 	%r50, 0;
	mov.f32 	%f96, 0f00000000;
	mul.wide.u32 	%rd14, %r6, 4;
	mul.wide.s32 	%rd16, %r8, 4;
	mul.wide.u32 	%rd18, %r10, 4;
	mul.wide.s32 	%rd20, %r11, 4;
$L__BB0_2:
	shl.b32 	%r43, %r3, 10;
	mov.u32 	%r44, _ZZ4gemmiiiPKfS0_PfffE5tileA;
	add.s32 	%r51, %r44, %r43;
	add.s64 	%rd15, %rd38, %rd14;
	ld.global.f32 	%f37, [%rd15];
	st.shared.f32 	[%r7], %f37;
	add.s64 	%rd17, %rd39, %rd16;
	ld.global.f32 	%f38, [%rd17];
	st.shared.f32 	[%r9], %f38;
	add.s64 	%rd19, %rd38, %rd18;
	ld.global.f32 	%f39, [%rd19];
	st.shared.f32 	[%r7+1024], %f39;
	add.s64 	%rd21, %rd39, %rd20;
	ld.global.f32 	%f40, [%rd21];
	st.shared.f32 	[%r9+1024], %f40;
	mul.wide.u32 	%rd22, %r12, 4;
	add.s64 	%rd23, %rd38, %rd22;
	ld.global.f32 	%f41, [%rd23];
	st.shared.f32 	[%r7+2048], %f41;
	mul.wide.s32 	%rd24, %r13, 4;
	add.s64 	%rd25, %rd39, %rd24;
	ld.global.f32 	%f42, [%rd25];
	st.shared.f32 	[%r9+2048], %f42;
	mul.wide.u32 	%rd26, %r14, 4;
	add.s64 	%rd27, %rd38, %rd26;
	ld.global.f32 	%f43, [%rd27];
	st.shared.f32 	[%r7+3072], %f43;
	mul.wide.s32 	%rd28, %r15, 4;
	add.s64 	%rd29, %rd39, %rd28;
	ld.global.f32 	%f44, [%rd29];
	st.shared.f32 	[%r9+3072], %f44;
	bar.sync 	0;
	mov.b32 	%r52, 16;
$L__BB0_3:
	ld.shared.f32 	%f45, [%r51];
	add.s32 	%r45, %r16, %r52;
	ld.shared.f32 	%f46, [%r45+-16];
	ld.shared.f32 	%f47, [%r45+-12];
	ld.shared.f32 	%f48, [%r45+-8];
	ld.shared.f32 	%f49, [%r45+-4];
	ld.shared.f32 	%f50, [%r45];
	ld.shared.f32 	%f51, [%r45+4];
	ld.shared.f32 	%f52, [%r45+8];
	ld.shared.f32 	%f53, [%r45+12];
	fma.rn.f32 	%f103, %f45, %f46, %f103;
	fma.rn.f32 	%f102, %f45, %f47, %f102;
	fma.rn.f32 	%f101, %f45, %f48, %f101;
	fma.rn.f32 	%f100, %f45, %f49, %f100;
	fma.rn.f32 	%f99, %f45, %f50, %f99;
	fma.rn.f32 	%f98, %f45, %f51, %f98;
	fma.rn.f32 	%f97, %f45, %f52, %f97;
	fma.rn.f32 	%f96, %f45, %f53, %f96;
	add.s32 	%r52, %r52, 128;
	add.s32 	%r51, %r51, 4;
	setp.ne.s32 	%p2, %r52, 4112;
	@%p2 bra 	$L__BB0_3;
	bar.sync 	0;
	add.s32 	%r50, %r50, 32;
	setp.lt.s32 	%p3, %r50, %r25;
	mul.wide.s32 	%rd30, %r5, 4;
	add.s64 	%rd39, %rd39, %rd30;
	add.s64 	%rd38, %rd38, 128;
	@%p3 bra 	$L__BB0_2;
$L__BB0_5:
	ld.param.f32 	%f79, [_Z4gemmiiiPKfS0_Pfff_param_7];
	ld.param.f32 	%f78, [_Z4gemmiiiPKfS0_Pfff_param_6];
	ld.param.u64 	%rd37, [_Z4gemmiiiPKfS0_Pfff_param_5];
	cvt.s64.s32 	%rd31, %r4;
	cvta.to.global.u64 	%rd32, %rd37;
	shl.b32 	%r46, %r2, 3;
	mul.lo.s32 	%r47, %r3, %r24;
	shl.b32 	%r48, %r47, 3;
	add.s32 	%r49, %r48, %r46;
	cvt.s64.s32 	%rd33, %r49;
	add.s64 	%rd34, %rd33, %rd31;
	shl.b64 	%rd35, %rd34, 2;
	add.s64 	%rd36, %rd32, %rd35;
	ld.global.f32 	%f54, [%rd36];
	mul.f32 	%f55, %f79, %f54;
	fma.rn.f32 	%f56, %f78, %f103, %f55;
	st.global.f32 	[%rd36], %f56;
	ld.global.f32 	%f57, [%rd36+4];
	mul.f32 	%f58, %f79, %f57;
	fma.rn.f32 	%f59, %f78, %f102, %f58;
	st.global.f32 	[%rd36+4], %f59;
	ld.global.f32 	%f60, [%rd36+8];
	mul.f32 	%f61, %f79, %f60;
	fma.rn.f32 	%f62, %f78, %f101, %f61;
	st.global.f32 	[%rd36+8], %f62;
	ld.global.f32 	%f63, [%rd36+12];
	mul.f32 	%f64, %f79, %f63;
	fma.rn.f32 	%f65, %f78, %f100, %f64;
	st.global.f32 	[%rd36+12], %f65;
	ld.global.f32 	%f66, [%rd36+16];
	mul.f32 	%f67, %f79, %f66;
	fma.rn.f32 	%f68, %f78, %f99, %f67;
	st.global.f32 	[%rd36+16], %f68;
	ld.global.f32 	%f69, [%rd36+20];
	mul.f32 	%f70, %f79, %f69;
	fma.rn.f32 	%f71, %f78, %f98, %f70;
	st.global.f32 	[%rd36+20], %f71;
	ld.global.f32 	%f72, [%rd36+24];
	mul.f32 	%f73, %f79, %f72;
	fma.rn.f32 	%f74, %f78, %f97, %f73;
	st.global.f32 	[%rd36+24], %f74;
	ld.global.f32 	%f75, [%rd36+28];
	mul.f32 	%f76, %f79, %f75;
	fma.rn.f32 	%f77, %f78, %f96, %f76;
	st.global.f32 	[%rd36+28], %f77;
	ret;

}


// ===== COMPILED SASS (sm_100) =====

	.target	sm_100

	.elftype	@"ET_EXEC"


//--------------------- .note.nv.tkinfo           --------------------------
	.section	.note.nv.tkinfo,"",@"SHT_NOTE"
	.sectionflags	@"SHF_NOTE_NV_TKINFO"
	.tkinfo
        /*0018*/ 	.word	0x00000002
        /*0030*/ 	.string	""
        /*0030*/ 	.string	"ptxas"
        /*0030*/ 	.string	"Cuda compilation tools, release 13.0, V13.0.88"
        /*0030*/ 	.string	"Build cuda_13.0.r13.0/compiler.36424714_0"
        /*0030*/ 	.string	"-arch sm_100 -m 64 "



//--------------------- .note.nv.cuinfo           --------------------------
	.section	.note.nv.cuinfo,"",@"SHT_NOTE"
	.sectionflags	@"SHF_NOTE_NV_CUINFO"
        /*0018*/ 	.short	0x0002
        /*001a*/ 	.short	0x0064
        /*001c*/ 	.short	0x0082
	.zero		2


//--------------------- .nv.info                  --------------------------
	.section	.nv.info,"",@"SHT_CUDA_INFO"
	.align	4


	//----- nvinfo : EIATTR_REGCOUNT
	.align		4
        /*0000*/ 	.byte	0x04, 0x2f
        /*0002*/ 	.short	(.L_1 - .L_0)
	.align		4
.L_0:
        /*0004*/ 	.word	index@(_Z4gemmiiiPKfS0_Pfff)
        /*0008*/ 	.word	0x00000028


	//----- nvinfo : EIATTR_FRAME_SIZE
	.align		4
.L_1:
        /*000c*/ 	.byte	0x04, 0x11
        /*000e*/ 	.short	(.L_3 - .L_2)
	.align		4
.L_2:
        /*0010*/ 	.word	index@(_Z4gemmiiiPKfS0_Pfff)
        /*0014*/ 	.word	0x00000000


	//----- nvinfo : EIATTR_MIN_STACK_SIZE
	.align		4
.L_3:
        /*0018*/ 	.byte	0x04, 0x12
        /*001a*/ 	.short	(.L_5 - .L_4)
	.align		4
.L_4:
        /*001c*/ 	.word	index@(_Z4gemmiiiPKfS0_Pfff)
        /*0020*/ 	.word	0x00000000
.L_5:


//--------------------- .nv.compat                --------------------------
	.section	.nv.compat,"",@"SHT_CUDA_COMPAT_INFO"
	.align	4
        /*0000*/ 	.byte	0x02, 0x09, 0x00, 0x00, 0x02, 0x02, 0x01, 0x00, 0x02, 0x05, 0x05, 0x00, 0x03, 0x07, 0x01, 0x01
        /*0010*/ 	.byte	0x02, 0x03, 0x00, 0x00, 0x02, 0x06, 0x01, 0x00, 0x04, 0x0b, 0x08, 0x00, 0x09, 0x00, 0x00, 0x00
        /*0020*/ 	.byte	0x00, 0x00, 0x00, 0x00


//--------------------- .nv.info._Z4gemmiiiPKfS0_Pfff --------------------------
	.section	.nv.info._Z4gemmiiiPKfS0_Pfff,"",@"SHT_CUDA_INFO"
	.sectionflags	@""
	.align	4


	//----- nvinfo : EIATTR_CUDA_API_VERSION
	.align		4
        /*0000*/ 	.byte	0x04, 0x37
        /*0002*/ 	.short	(.L_7 - .L_6)
.L_6:
        /*0004*/ 	.word	0x00000082


	//----- nvinfo : EIATTR_KPARAM_INFO
	.align		4
.L_7:
        /*0008*/ 	.byte	0x04, 0x17
        /*000a*/ 	.short	(.L_9 - .L_8)
.L_8:
        /*000c*/ 	.word	0x00000000
        /*0010*/ 	.short	0x0007
        /*0012*/ 	.short	0x002c
        /*0014*/ 	.byte	0x00, 0xf0, 0x11, 0x00


	//----- nvinfo : EIATTR_KPARAM_INFO
	.align		4
.L_9:
        /*0018*/ 	.byte	0x04, 0x17
        /*001a*/ 	.short	(.L_11 - .L_10)
.L_10:
        /*001c*/ 	.word	0x00000000
        /*0020*/ 	.short	0x0006
        /*0022*/ 	.short	0x0028
        /*0024*/ 	.byte	0x00, 0xf0, 0x11, 0x00


	//----- nvinfo : EIATTR_KPARAM_INFO
	.align		4
.L_11:
        /*0028*/ 	.byte	0x04, 0x17
        /*002a*/ 	.short	(.L_13 - .L_12)
.L_12:
        /*002c*/ 	.word	0x00000000
        /*0030*/ 	.short	0x0005
        /*0032*/ 	.short	0x0020
        /*0034*/ 	.byte	0x00, 0xf5, 0x21, 0x00


	//----- nvinfo : EIATTR_KPARAM_INFO
	.align		4
.L_13:
        /*0038*/ 	.byte	0x04, 0x17
        /*003a*/ 	.short	(.L_15 - .L_14)
.L_14:
        /*003c*/ 	.word	0x00000000
        /*0040*/ 	.short	0x0004
        /*0042*/ 	.short	0x0018
        /*0044*/ 	.byte	0x00, 0xf5, 0x21, 0x00


	//----- nvinfo : EIATTR_KPARAM_INFO
	.align		4
.L_15:
        /*0048*/ 	.byte	0x04, 0x17
        /*004a*/ 	.short	(.L_17 - .L_16)
.L_16:
        /*004c*/ 	.word	0x00000000
        /*0050*/ 	.short	0x0003
        /*0052*/ 	.short	0x0010
        /*0054*/ 	.byte	0x00, 0xf5, 0x21, 0x00


	//----- nvinfo : EIATTR_KPARAM_INFO
	.align		4
.L_17:
        /*0058*/ 	.byte	0x04, 0x17
        /*005a*/ 	.short	(.L_19 - .L_18)
.L_18:
        /*005c*/ 	.word	0x00000000
        /*0060*/ 	.short	0x0002
        /*0062*/ 	.short	0x0008
        /*0064*/ 	.byte	0x00, 0xf0, 0x11, 0x00


	//----- nvinfo : EIATTR_KPARAM_INFO
	.align		4
.L_19:
        /*0068*/ 	.byte	0x04, 0x17
        /*006a*/ 	.short	(.L_21 - .L_20)
.L_20:
        /*006c*/ 	.word	0x00000000
        /*0070*/ 	.short	0x0001
        /*0072*/ 	.short	0x0004
        /*0074*/ 	.byte	0x00, 0xf0, 0x11, 0x00


	//----- nvinfo : EIATTR_KPARAM_INFO
	.align		4
.L_21:
        /*0078*/ 	.byte	0x04, 0x17
        /*007a*/ 	.short	(.L_23 - .L_22)
.L_22:
        /*007c*/ 	.word	0x00000000
        /*0080*/ 	.short	0x0000
        /*0082*/ 	.short	0x0000
        /*0084*/ 	.byte	0x00, 0xf0, 0x11, 0x00


	//----- nvinfo : EIATTR_SPARSE_MMA_MASK
	.align		4
.L_23:
        /*0088*/ 	.byte	0x03, 0x50
        /*008a*/ 	.short	0x0000


	//----- nvinfo : EIATTR_MAXREG_COUNT
	.align		4
        /*008c*/ 	.byte	0x03, 0x1b
        /*008e*/ 	.short	0x00ff


	//----- nvinfo : EIATTR_NUM_BARRIERS
	.align		4
        /*0090*/ 	.byte	0x02, 0x4c
        /*0092*/ 	.byte	0x01
	.zero		1


	//----- nvinfo : EIATTR_MERCURY_ISA_VERSION
	.align		4
        /*0094*/ 	.byte	0x03, 0x5f
        /*0096*/ 	.short	0x0101


	//----- nvinfo : EIATTR_VRC_CTA_INIT_COUNT
	.align		4
        /*0098*/ 	.byte	0x02, 0x4a
	.zero		1
	.zero		1


	//----- nvinfo : EIATTR_EXIT_INSTR_OFFSETS
	.align		4
        /*009c*/ 	.byte	0x04, 0x1c
        /*009e*/ 	.short	(.L_25 - .L_24)


	//   ....[0]....
.L_24:
        /*00a0*/ 	.word	0x00001110


	//----- nvinfo : EIATTR_CBANK_PARAM_SIZE
	.align		4
.L_25:
        /*00a4*/ 	.byte	0x03, 0x19
        /*00a6*/ 	.short	0x0030


	//----- nvinfo : EIATTR_PARAM_CBANK
	.align		4
        /*00a8*/ 	.byte	0x04, 0x0a
        /*00aa*/ 	.short	(.L_27 - .L_26)
	.align		4
.L_26:
        /*00ac*/ 	.word	index@(.nv.constant0._Z4gemmiiiPKfS0_Pfff)
        /*00b0*/ 	.short	0x0380
        /*00b2*/ 	.short	0x0030


	//----- nvinfo : EIATTR_SW_WAR
	.align		4
.L_27:
        /*00b4*/ 	.byte	0x04, 0x36
        /*00b6*/ 	.short	(.L_29 - .L_28)
.L_28:
        /*00b8*/ 	.word	0x00000008
.L_29:


//--------------------- .nv.callgraph             --------------------------
	.section	.nv.callgraph,"",@"SHT_CUDA_CALLGRAPH"
	.align	4
	.sectionentsize	8
	.align		4
        /*0000*/ 	.word	0x00000000
	.align		4
        /*0004*/ 	.word	0xffffffff
	.align		4
        /*0008*/ 	.word	0x00000000
	.align		4
        /*000c*/ 	.word	0xfffffffe
	.align		4
        /*0010*/ 	.word	0x00000000
	.align		4
        /*0014*/ 	.word	0xfffffffd
	.align		4
        /*0018*/ 	.word	0x00000000
	.align		4
        /*001c*/ 	.word	0xfffffffc


//--------------------- .text._Z4gemmiiiPKfS0_Pfff --------------------------
	.section	.text._Z4gemmiiiPKfS0_Pfff,"ax",@progbits
	.align	128
        .global         _Z4gemmiiiPKfS0_Pfff
        .type           _Z4gemmiiiPKfS0_Pfff,@function
        .size           _Z4gemmiiiPKfS0_Pfff,(.L_x_4 - _Z4gemmiiiPKfS0_Pfff)
        .other          _Z4gemmiiiPKfS0_Pfff,@"STO_CUDA_ENTRY STV_DEFAULT"
_Z4gemmiiiPKfS0_Pfff:
.text._Z4gemmiiiPKfS0_Pfff:
[----:B------:R-:W-:Y:S01]  /*0000*/  LDC R1, c[0x0][0x37c] ;  /* 0x0000df00ff017b82 */ /* 0x000fe20000000800 */
[----:B------:R-:W0:Y:S07]  /*0010*/  S2R R24, SR_TID.X ;  /* 0x0000000000187919 */ /* 0x000e2e0000002100 */
[----:B------:R-:W1:Y:S01]  /*0020*/  S2UR UR8, SR_CTAID.Y ;  /* 0x00000000000879c3 */ /* 0x000e620000002600 */
[----:B------:R-:W2:Y:S01]  /*0030*/  LDCU UR13, c[0x0][0x388] ;  /* 0x00007100ff0d77ac */ /* 0x000ea20008000800 */
[----:B------:R-:W-:-:S02]  /*0040*/  CS2R R34, SRZ ;  /* 0x0000000000227805 */ /* 0x000fc4000001ff00 */
[----:B------:R-:W-:Y:S02]  /*0050*/  CS2R R20, SRZ ;  /* 0x0000000000147805 */ /* 0x000fe4000001ff00 */
[----:B------:R-:W-:Y:S01]  /*0060*/  CS2R R32, SRZ ;  /* 0x0000000000207805 */ /* 0x000fe2000001ff00 */
[----:B------:R-:W3:Y:S01]  /*0070*/  LDCU.128 UR4, c[0x0][0x390] ;  /* 0x00007200ff0477ac */ /* 0x000ee20008000c00 */
[----:B------:R-:W-:Y:S01]  /*0080*/  CS2R R30, SRZ ;  /* 0x00000000001e7805 */ /* 0x000fe2000001ff00 */
[----:B------:R-:W4:Y:S01]  /*0090*/  S2UR UR10, SR_CTAID.X ;  /* 0x00000000000a79c3 */ /* 0x000f220000002500 */
[----:B------:R-:W5:Y:S01]  /*00a0*/  LDCU UR16, c[0x0][0x384] ;  /* 0x00007080ff1077ac */ /* 0x000f620008000800 */
[----:B------:R-:W0:Y:S01]  /*00b0*/  LDCU.64 UR14, c[0x0][0x358] ;  /* 0x00006b00ff0e77ac */ /* 0x000e220008000a00 */
[----:B--2---:R-:W-:Y:S02]  /*00c0*/  UISETP.GE.AND UP0, UPT, UR13, 0x1, UPT ;  /* 0x000000010d00788c */ /* 0x004fe4000bf06270 */
[----:B-1----:R-:W-:-:S04]  /*00d0*/  USHF.L.U32 UR8, UR8, 0x5, URZ ;  /* 0x0000000508087899 */ /* 0x002fc800080006ff */
[----:B------:R-:W-:Y:S01]  /*00e0*/  UIMAD UR9, UR8, UR13, URZ ;  /* 0x0000000d080972a4 */ /* 0x000fe2000f8e02ff */
[----:B0-----:R-:W-:Y:S01]  /*00f0*/  LOP3.LUT R2, R24, 0x3, RZ, 0xc0, !PT ;  /* 0x0000000318027812 */ /* 0x001fe200078ec0ff */
[----:B----4-:R-:W-:Y:S01]  /*0100*/  USHF.L.U32 UR10, UR10, 0x5, URZ ;  /* 0x000000050a0a7899 */ /* 0x010fe200080006ff */
[----:B------:R-:W-:Y:S01]  /*0110*/  SHF.R.U32.HI R28, RZ, 0x2, R24 ;  /* 0x00000002ff1c7819 */ /* 0x000fe20000011618 */
[----:B---3--:R-:W-:Y:S02]  /*0120*/  UIMAD.WIDE UR4, UR9, 0x4, UR4 ;  /* 0x00000004090478a5 */ /* 0x008fe4000f8e0204 */
[----:B------:R-:W-:Y:S02]  /*0130*/  UIMAD.WIDE.U32 UR6, UR10, 0x4, UR6 ;  /* 0x000000040a0678a5 */ /* 0x000fe4000f8e0006 */
[----:B-----5:R-:W-:Y:S01]  /*0140*/  UIMAD UR10, UR8, UR16, UR10 ;  /* 0x00000010080a72a4 */ /* 0x020fe2000f8e020a */
[----:B------:R-:W-:Y:S11]  /*0150*/  BRA.U !UP0, `(.L_x_0) ;  /* 0x0000000d083c7547 */ /* 0x000ff6000b800000 */
[----:B------:R-:W0:Y:S01]  /*0160*/  S2UR UR8, SR_CgaCtaId ;  /* 0x00000000000879c3 */ /* 0x000e220000008800 */
[----:B------:R-:W-:Y:S01]  /*0170*/  LOP3.LUT R25, R24, 0x1f, RZ, 0xc0, !PT ;  /* 0x0000001f18197812 */ /* 0x000fe200078ec0ff */
[----:B------:R-:W-:Y:S01]  /*0180*/  UMOV UR11, UR4 ;  /* 0x00000004000b7c82 */ /* 0x000fe20008000000 */
[----:B------:R-:W-:Y:S01]  /*0190*/  SHF.R.U32.HI R0, RZ, 0x5, R24 ;  /* 0x00000005ff007819 */ /* 0x000fe20000011618 */
[----:B------:R-:W-:Y:S01]  /*01a0*/  UMOV UR4, 0x400 ;  /* 0x0000040000047882 */ /* 0x000fe20000000000 */
[----:B------:R-:W-:Y:S01]  /*01b0*/  UMOV UR9, UR5 ;  /* 0x0000000500097c82 */ /* 0x000fe20008000000 */
[----:B------:R-:W-:Y:S01]  /*01c0*/  UIADD3 UR5, UPT, UPT, UR4, 0x1000, URZ ;  /* 0x0000100004057890 */ /* 0x000fe2000fffe0ff */
[----:B------:R-:W-:Y:S01]  /*01d0*/  MOV R4, UR13 ;  /* 0x0000000d00047c02 */ /* 0x000fe20008000f00 */
[C-C-:B------:R-:W-:Y:S01]  /*01e0*/  IMAD R27, R0.reuse, UR13, R25.reuse ;  /* 0x0000000d001b7c24 */ /* 0x140fe2000f8e0219 */
[----:B------:R-:W-:Y:S01]  /*01f0*/  MOV R6, UR16 ;  /* 0x0000001000067c02 */ /* 0x000fe20008000f00 */
[----:B------:R-:W-:Y:S01]  /*0200*/  IMAD R25, R0, UR16, R25 ;  /* 0x0000001000197c24 */ /* 0x000fe2000f8e0219 */
[----:B------:R-:W-:Y:S01]  /*0210*/  MOV R0, UR13 ;  /* 0x0000000d00007c02 */ /* 0x000fe20008000f00 */
[----:B------:R-:W-:Y:S01]  /*0220*/  HFMA2 R34, -RZ, RZ, 0, 0 ;  /* 0x00000000ff227431 */ /* 0x000fe200000001ff */
[----:B------:R-:W-:Y:S01]  /*0230*/  MOV R22, UR16 ;  /* 0x0000001000167c02 */ /* 0x000fe20008000f00 */
[----:B------:R-:W-:Y:S01]  /*0240*/  USHF.L.U32 UR12, UR16, 0x5, URZ ;  /* 0x00000005100c7899 */ /* 0x000fe200080006ff */
[----:B------:R-:W-:-:S02]  /*0250*/  LEA R23, R0, R27, 0x3 ;  /* 0x0000001b00177211 */ /* 0x000fc400078e18ff */
[----:B------:R-:W-:Y:S02]  /*0260*/  MOV R8, UR13 ;  /* 0x0000000d00087c02 */ /* 0x000fe40008000f00 */
[----:B------:R-:W-:Y:S02]  /*0270*/  MOV R7, UR16 ;  /* 0x0000001000077c02 */ /* 0x000fe40008000f00 */
[----:B------:R-:W-:Y:S02]  /*0280*/  LEA R5, R4, R27, 0x4 ;  /* 0x0000001b04057211 */ /* 0x000fe400078e20ff */
[-C--:B------:R-:W-:Y:S01]  /*0290*/  LEA R0, R6, R25.reuse, 0x4 ;  /* 0x0000001906007211 */ /* 0x080fe200078e20ff */
[----:B0-----:R-:W-:Y:S01]  /*02a0*/  ULEA UR4, UR8, UR4, 0x18 ;  /* 0x0000000408047291 */ /* 0x001fe2000f8ec0ff */
[----:B------:R-:W-:Y:S01]  /*02b0*/  LEA R22, R22, R25, 0x3 ;  /* 0x0000001916167211 */ /* 0x000fe200078e18ff */
[----:B------:R-:W-:Y:S01]  /*02c0*/  ULEA UR5, UR8, UR5, 0x18 ;  /* 0x0000000508057291 */ /* 0x000fe2000f8ec0ff */
[----:B------:R-:W-:-:S02]  /*02d0*/  LEA R3, R8, R5, 0x3 ;  /* 0x0000000508037211 */ /* 0x000fc400078e18ff */
[----:B------:R-:W-:Y:S02]  /*02e0*/  LEA R4, R7, R0, 0x3 ;  /* 0x0000000007047211 */ /* 0x000fe400078e18ff */
[C---:B------:R-:W-:Y:S01]  /*02f0*/  LEA R26, R24.reuse, UR4, 0x2 ;  /* 0x00000004181a7c11 */ /* 0x040fe2000f8e10ff */
[----:B------:R-:W-:Y:S01]  /*0300*/  UMOV UR4, URZ ;  /* 0x000000ff00047c82 */ /* 0x000fe20008000000 */
[----:B------:R-:W-:Y:S02]  /*0310*/  LEA R24, R24, UR5, 0x2 ;  /* 0x0000000518187c11 */ /* 0x000fe4000f8e10ff */
[----:B------:R-:W-:-:S07]  /*0320*/  LEA R2, R2, UR5, 0x5 ;  /* 0x0000000502027c11 */ /* 0x000fce000f8e28ff */
.L_x_2:
[----:B------:R-:W-:Y:S01]  /*0330*/  MOV R8, 0x4 ;  /* 0x0000000400087802 */ /* 0x000fe20000000f00 */
[----:B------:R-:W-:Y:S01]  /*0340*/  UMOV UR8, UR11 ;  /* 0x0000000b00087c82 */ /* 0x000fe20008000000 */
[----:B------:R-:W-:Y:S02]  /*0350*/  MOV R6, 0x4 ;  /* 0x0000000400067802 */ /* 0x000fe40000000f00 */
[----:B------:R-:W-:Y:S01]  /*0360*/  MOV R14, 0x4 ;  /* 0x00000004000e7802 */ /* 0x000fe20000000f00 */
[----:B------:R-:W-:Y:S01]  /*0370*/  IMAD.WIDE.U32 R8, R27, R8, UR8 ;  /* 0x000000081b087e25 */ /* 0x000fe2000f8e0008 */
[----:B------:R-:W-:Y:S02]  /*0380*/  MOV R17, 0x4 ;  /* 0x0000000400117802 */ /* 0x000fe40000000f00 */
[----:B------:R-:W-:Y:S01]  /*0390*/  MOV R12, 0x4 ;  /* 0x00000004000c7802 */ /* 0x000fe20000000f00 */
[----:B------:R-:W-:Y:S01]  /*03a0*/  IMAD.WIDE R6, R25, R6, UR6 ;  /* 0x0000000619067e25 */ /* 0x000fe2000f8e0206 */
[----:B------:R-:W-:Y:S01]  /*03b0*/  MOV R11, 0x4 ;  /* 0x00000004000b7802 */ /* 0x000fe20000000f00 */
[----:B------:R0:W2:Y:S01]  /*03c0*/  LDG.E R19, desc[UR14][R8.64] ;  /* 0x0000000e08137981 */ /* 0x0000a2000c1e1900 */
[----:B------:R-:W-:Y:S01]  /*03d0*/  MOV R18, 0x4 ;  /* 0x0000000400127802 */ /* 0x000fe20000000f00 */
[----:B------:R-:W-:Y:S01]  /*03e0*/  IMAD.WIDE.U32 R14, R23, R14, UR8 ;  /* 0x00000008170e7e25 */ /* 0x000fe2000f8e000e */
[----:B------:R-:W-:Y:S01]  /*03f0*/  MOV R29, 0x4 ;  /* 0x00000004001d7802 */ /* 0x000fe20000000f00 */
[----:B------:R1:W3:Y:S02]  /*0400*/  LDG.E R37, desc[UR14][R6.64] ;  /* 0x0000000e06257981 */ /* 0x0002e4000c1e1900 */
[----:B------:R-:W-:-:S02]  /*0410*/  IMAD.WIDE R16, R22, R17, UR6 ;  /* 0x0000000616107e25 */ /* 0x000fc4000f8e0211 */
[----:B------:R-:W4:Y:S02]  /*0420*/  LDG.E R15, desc[UR14][R14.64] ;  /* 0x0000000e0e0f7981 */ /* 0x000f24000c1e1900 */
[----:B------:R-:W-:Y:S02]  /*0430*/  IMAD.WIDE.U32 R12, R5, R12, UR8 ;  /* 0x00000008050c7e25 */ /* 0x000fe4000f8e000c */
[----:B------:R-:W5:Y:S02]  /*0440*/  LDG.E R36, desc[UR14][R16.64] ;  /* 0x0000000e10247981 */ /* 0x000f64000c1e1900 */
[----:B------:R-:W-:Y:S02]  /*0450*/  IMAD.WIDE R10, R0, R11, UR6 ;  /* 0x00000006000a7e25 */ /* 0x000fe4000f8e020b */
[----:B------:R-:W5:Y:S02]  /*0460*/  LDG.E R13, desc[UR14][R12.64] ;  /* 0x0000000e0c0d7981 */ /* 0x000f64000c1e1900 */
[----:B0-----:R-:W-:-:S02]  /*0470*/  IMAD.WIDE.U32 R8, R3, R18, UR8 ;  /* 0x0000000803087e25 */ /* 0x001fc4000f8e0012 */
[----:B------:R-:W5:Y:S02]  /*0480*/  LDG.E R11, desc[UR14][R10.64] ;  /* 0x0000000e0a0b7981 */ /* 0x000f64000c1e1900 */
[----:B-1----:R-:W-:Y:S02]  /*0490*/  IMAD.WIDE R6, R4, R29, UR6 ;  /* 0x0000000604067e25 */ /* 0x002fe4000f8e021d */
[----:B------:R-:W5:Y:S04]  /*04a0*/  LDG.E R9, desc[UR14][R8.64] ;  /* 0x0000000e08097981 */ /* 0x000f68000c1e1900 */
[----:B------:R-:W5:Y:S01]  /*04b0*/  LDG.E R7, desc[UR14][R6.64] ;  /* 0x0000000e06077981 */ /* 0x000f62000c1e1900 */
[----:B------:R-:W0:Y:S01]  /*04c0*/  S2UR UR11, SR_CgaCtaId ;  /* 0x00000000000b79c3 */ /* 0x000e220000008800 */
[----:B------:R-:W-:-:S02]  /*04d0*/  UMOV UR5, 0x400 ;  /* 0x0000040000057882 */ /* 0x000fc40000000000 */
[----:B0-----:R-:W-:-:S06]  /*04e0*/  ULEA UR5, UR11, UR5, 0x18 ;  /* 0x000000050b057291 */ /* 0x001fcc000f8ec0ff */
[----:B------:R-:W-:-:S05]  /*04f0*/  LEA R29, R28, UR5, 0xa ;  /* 0x000000051c1d7c11 */ /* 0x000fca000f8e50ff */
[----:B------:R-:W0:Y:S01]  /*0500*/  LDCU UR5, c[0x0][0x388] ;  /* 0x00007100ff0577ac */ /* 0x000e220008000800 */
[----:B------:R-:W-:-:S04]  /*0510*/  UIADD3 UR4, UPT, UPT, UR4, 0x20, URZ ;  /* 0x0000002004047890 */ /* 0x000fc8000fffe0ff */
[----:B0-----:R-:W-:-:S03]  /*0520*/  UISETP.GE.AND UP0, UPT, UR4, UR5, UPT ;  /* 0x000000050400728c */ /* 0x001fc6000bf06270 */
[----:B------:R-:W-:Y:S01]  /*0530*/  UMOV UR5, 0x110 ;  /* 0x0000011000057882 */ /* 0x000fe20000000000 */
[----:B--2---:R-:W-:Y:S04]  /*0540*/  STS [R26], R19 ;  /* 0x000000131a007388 */ /* 0x004fe80000000800 */
[----:B---3--:R-:W-:Y:S04]  /*0550*/  STS [R24], R37 ;  /* 0x0000002518007388 */ /* 0x008fe80000000800 */
[----:B----4-:R-:W-:Y:S04]  /*0560*/  STS [R26+0x400], R15 ;  /* 0x0004000f1a007388 */ /* 0x010fe80000000800 */
[----:B-----5:R-:W-:Y:S04]  /*0570*/  STS [R24+0x400], R36 ;  /* 0x0004002418007388 */ /* 0x020fe80000000800 */
[----:B------:R-:W-:Y:S04]  /*0580*/  STS [R26+0x800], R13 ;  /* 0x0008000d1a007388 */ /* 0x000fe80000000800 */
[----:B------:R-:W-:Y:S04]  /*0590*/  STS [R24+0x800], R11 ;  /* 0x0008000b18007388 */ /* 0x000fe80000000800 */
[----:B------:R-:W-:Y:S04]  /*05a0*/  STS [R26+0xc00], R9 ;  /* 0x000c00091a007388 */ /* 0x000fe80000000800 */
[----:B------:R-:W-:Y:S01]  /*05b0*/  STS [R24+0xc00], R7 ;  /* 0x000c000718007388 */ /* 0x000fe20000000800 */
[----:B------:R-:W-:Y:S06]  /*05c0*/  BAR.SYNC.DEFER_BLOCKING 0x0 ;  /* 0x0000000000007b1d */ /* 0x000fec0000010000 */
[----:B------:R-:W-:Y:S04]  /*05d0*/  LDS.64 R6, [R29] ;  /* 0x000000001d067984 */ /* 0x000fe80000000a00 */
[----:B------:R-:W0:Y:S04]  /*05e0*/  LDS.128 R16, [R2] ;  /* 0x0000000002107984 */ /* 0x000e280000000c00 */
[----:B------:R-:W1:Y:S04]  /*05f0*/  LDS.128 R8, [R2+0x10] ;  /* 0x0000100002087984 */ /* 0x000e680000000c00 */
[----:B------:R-:W2:Y:S01]  /*0600*/  LDS.128 R12, [R2+0x80] ;  /* 0x00008000020c7984 */ /* 0x000ea20000000c00 */
[C---:B0-----:R-:W-:Y:S01]  /*0610*/  FFMA R31, R6.reuse, R16, R31 ;  /* 0x00000010061f7223 */ /* 0x041fe2000000001f */
[C---:B------:R-:W-:Y:S01]  /*0620*/  FFMA R30, R6.reuse, R17, R30 ;  /* 0x00000011061e7223 */ /* 0x040fe2000000001e */
[C---:B------:R-:W-:Y:S01]  /*0630*/  FFMA R33, R6.reuse, R18, R33 ;  /* 0x0000001206217223 */ /* 0x040fe20000000021 */
[----:B------:R-:W-:-:S02]  /*0640*/  FFMA R32, R6, R19, R32 ;  /* 0x0000001306207223 */ /* 0x000fc40000000020 */
[----:B------:R-:W0:Y:S01]  /*0650*/  LDS.128 R16, [R2+0x90] ;  /* 0x0000900002107984 */ /* 0x000e220000000c00 */
[C---:B-1----:R-:W-:Y:S01]  /*0660*/  FFMA R35, R6.reuse, R8, R35 ;  /* 0x0000000806237223 */ /* 0x042fe20000000023 */
[C---:B------:R-:W-:Y:S01]  /*0670*/  FFMA R20, R6.reuse, R9, R20 ;  /* 0x0000000906147223 */ /* 0x040fe20000000014 */
[C---:B------:R-:W-:Y:S01]  /*0680*/  FFMA R21, R6.reuse, R10, R21 ;  /* 0x0000000a06157223 */ /* 0x040fe20000000015 */
[----:B------:R-:W-:Y:S01]  /*0690*/  FFMA R34, R6, R11, R34 ;  /* 0x0000000b06227223 */ /* 0x000fe20000000022 */
[----:B--2---:R-:W-:Y:S01]  /*06a0*/  FFMA R31, R12, R7, R31 ;  /* 0x000000070c1f7223 */ /* 0x004fe2000000001f */
[C---:B------:R-:W-:Y:S01]  /*06b0*/  FFMA R30, R7.reuse, R13, R30 ;  /* 0x0000000d071e7223 */ /* 0x040fe2000000001e */
[C---:B------:R-:W-:Y:S01]  /*06c0*/  FFMA R33, R7.reuse, R14, R33 ;  /* 0x0000000e07217223 */ /* 0x040fe20000000021 */
[----:B------:R-:W-:Y:S01]  /*06d0*/  FFMA R32, R7, R15, R32 ;  /* 0x0000000f07207223 */ /* 0x000fe20000000020 */
[----:B------:R-:W-:Y:S01]  /*06e0*/  IADD3 R29, PT, PT, R29, 0x8, RZ ;  /* 0x000000081d1d7810 */ /* 0x000fe20007ffe0ff */
[----:B0-----:R-:W-:Y:S01]  /*06f0*/  FFMA R35, R16, R7, R35 ;  /* 0x0000000710237223 */ /* 0x001fe20000000023 */
[C---:B------:R-:W-:Y:S01]  /*0700*/  FFMA R20, R7.reuse, R17, R20 ;  /* 0x0000001107147223 */ /* 0x040fe20000000014 */
[C---:B------:R-:W-:Y:S01]  /*0710*/  FFMA R21, R7.reuse, R18, R21 ;  /* 0x0000001207157223 */ /* 0x040fe20000000015 */
[----:B------:R-:W-:-:S07]  /*0720*/  FFMA R34, R7, R19, R34 ;  /* 0x0000001307227223 */ /* 0x000fce0000000022 */
.L_x_1:
[----:B------:R-:W-:Y:S04]  /*0730*/  LDS.64 R6, [R29] ;  /* 0x000000001d067984 */ /* 0x000fe80000000a00 */
[----:B------:R-:W0:Y:S04]  /*0740*/  LDS.128 R12, [R2+UR5] ;  /* 0x00000005020c7984 */ /* 0x000e280008000c00 */
[----:B------:R-:W1:Y:S04]  /*0750*/  LDS.128 R8, [R2+UR5+-0x10] ;  /* 0xfffff00502087984 */ /* 0x000e680008000c00 */
[----:B------:R-:W2:Y:S01]  /*0760*/  LDS.128 R16, [R2+UR5+0x70] ;  /* 0x0000700502107984 */ /* 0x000ea20008000c00 */
[C---:B0-----:R-:W-:Y:S01]  /*0770*/  FFMA R37, R6.reuse, R12, R35 ;  /* 0x0000000c06257223 */ /* 0x041fe20000000023 */
[C---:B------:R-:W-:Y:S01]  /*0780*/  FFMA R36, R6.reuse, R13, R20 ;  /* 0x0000000d06247223 */ /* 0x040fe20000000014 */
[C---:B------:R-:W-:Y:S01]  /*0790*/  FFMA R35, R6.reuse, R14, R21 ;  /* 0x0000000e06237223 */ /* 0x040fe20000000015 */
[C---:B-1----:R-:W-:Y:S01]  /*07a0*/  FFMA R31, R6.reuse, R8, R31 ;  /* 0x00000008061f7223 */ /* 0x042fe2000000001f */
[C---:B------:R-:W-:Y:S01]  /*07b0*/  FFMA R30, R6.reuse, R9, R30 ;  /* 0x00000009061e7223 */ /* 0x040fe2000000001e */
[C---:B------:R-:W-:Y:S01]  /*07c0*/  FFMA R33, R6.reuse, R10, R33 ;  /* 0x0000000a06217223 */ /* 0x040fe20000000021 */
[C---:B------:R-:W-:Y:S01]  /*07d0*/  FFMA R32, R6.reuse, R11, R32 ;  /* 0x0000000b06207223 */ /* 0x040fe20000000020 */
[----:B------:R-:W-:Y:S01]  /*07e0*/  FFMA R6, R6, R15, R34 ;  /* 0x0000000f06067223 */ /* 0x000fe20000000022 */
[----:B------:R-:W0:Y:S01]  /*07f0*/  LDS.128 R8, [R2+UR5+0x80] ;  /* 0x0000800502087984 */ /* 0x000e220008000c00 */
[----:B--2---:R-:W-:Y:S01]  /*0800*/  FFMA R31, R16, R7, R31 ;  /* 0x00000007101f7223 */ /* 0x004fe2000000001f */
[C---:B------:R-:W-:Y:S01]  /*0810*/  FFMA R30, R7.reuse, R17, R30 ;  /* 0x00000011071e7223 */ /* 0x040fe2000000001e */
[C---:B------:R-:W-:Y:S01]  /*0820*/  FFMA R33, R7.reuse, R18, R33 ;  /* 0x0000001207217223 */ /* 0x040fe20000000021 */
[----:B------:R-:W-:Y:S01]  /*0830*/  LDS.64 R20, [R29+0x8] ;  /* 0x000008001d147984 */ /* 0x000fe20000000a00 */
[----:B------:R-:W-:-:S03]  /*0840*/  FFMA R32, R7, R19, R32 ;  /* 0x0000001307207223 */ /* 0x000fc60000000020 */
[----:B------:R-:W1:Y:S04]  /*0850*/  LDS.128 R12, [R2+UR5+0xf0] ;  /* 0x0000f005020c7984 */ /* 0x000e680008000c00 */
[----:B------:R-:W2:Y:S01]  /*0860*/  LDS.128 R16, [R2+UR5+0x100] ;  /* 0x0001000502107984 */ /* 0x000ea20008000c00 */
[----:B0-----:R-:W-:Y:S01]  /*0870*/  FFMA R37, R8, R7, R37 ;  /* 0x0000000708257223 */ /* 0x001fe20000000025 */
[C---:B------:R-:W-:Y:S01]  /*0880*/  FFMA R36, R7.reuse, R9, R36 ;  /* 0x0000000907247223 */ /* 0x040fe20000000024 */
[C---:B------:R-:W-:Y:S01]  /*0890*/  FFMA R35, R7.reuse, R10, R35 ;  /* 0x0000000a07237223 */ /* 0x040fe20000000023 */
[----:B------:R-:W-:Y:S02]  /*08a0*/  FFMA R6, R7, R11, R6 ;  /* 0x0000000b07067223 */ /* 0x000fe40000000006 */
[----:B------:R-:W0:Y:S01]  /*08b0*/  LDS.128 R8, [R2+UR5+0x170] ;  /* 0x0001700502087984 */ /* 0x000e220008000c00 */
[C---:B-1----:R-:W-:Y:S01]  /*08c0*/  FFMA R31, R20.reuse, R12, R31 ;  /* 0x0000000c141f7223 */ /* 0x042fe2000000001f */
[C---:B------:R-:W-:Y:S01]  /*08d0*/  FFMA R30, R20.reuse, R13, R30 ;  /* 0x0000000d141e7223 */ /* 0x040fe2000000001e */
[C---:B------:R-:W-:Y:S01]  /*08e0*/  FFMA R33, R20.reuse, R14, R33 ;  /* 0x0000000e14217223 */ /* 0x040fe20000000021 */
[C---:B------:R-:W-:Y:S01]  /*08f0*/  FFMA R32, R20.reuse, R15, R32 ;  /* 0x0000000f14207223 */ /* 0x040fe20000000020 */
[C---:B--2---:R-:W-:Y:S01]  /*0900*/  FFMA R37, R20.reuse, R16, R37 ;  /* 0x0000001014257223 */ /* 0x044fe20000000025 */
[----:B------:R-:W1:Y:S01]  /*0910*/  LDS.128 R12, [R2+UR5+0x180] ;  /* 0x00018005020c7984 */ /* 0x000e620008000c00 */
[C---:B------:R-:W-:Y:S01]  /*0920*/  FFMA R36, R20.reuse, R17, R36 ;  /* 0x0000001114247223 */ /* 0x040fe20000000024 */
[C---:B------:R-:W-:Y:S01]  /*0930*/  FFMA R35, R20.reuse, R18, R35 ;  /* 0x0000001214237223 */ /* 0x040fe20000000023 */
[----:B------:R-:W-:-:S02]  /*0940*/  FFMA R20, R20, R19, R6 ;  /* 0x0000001314147223 */ /* 0x000fc40000000006 */
[----:B------:R-:W-:Y:S04]  /*0950*/  LDS.64 R6, [R29+0x10] ;  /* 0x000010001d067984 */ /* 0x000fe80000000a00 */
[----:B------:R-:W2:Y:S01]  /*0960*/  LDS.128 R16, [R2+UR5+0x1f0] ;  /* 0x0001f00502107984 */ /* 0x000ea20008000c00 */
[----:B0-----:R-:W-:Y:S01]  /*0970*/  FFMA R31, R8, R21, R31 ;  /* 0x00000015081f7223 */ /* 0x001fe2000000001f */
[C---:B------:R-:W-:Y:S01]  /*0980*/  FFMA R30, R21.reuse, R9, R30 ;  /* 0x00000009151e7223 */ /* 0x040fe2000000001e */
[C---:B------:R-:W-:Y:S01]  /*0990*/  FFMA R33, R21.reuse, R10, R33 ;  /* 0x0000000a15217223 */ /* 0x040fe20000000021 */
[C---:B------:R-:W-:Y:S02]  /*09a0*/  FFMA R32, R21.reuse, R11, R32 ;  /* 0x0000000b15207223 */ /* 0x040fe40000000020 */
[----:B------:R-:W0:Y:S01]  /*09b0*/  LDS.128 R8, [R2+UR5+0x200] ;  /* 0x0002000502087984 */ /* 0x000e220008000c00 */
[----:B-1----:R-:W-:Y:S01]  /*09c0*/  FFMA R37, R12, R21, R37 ;  /* 0x000000150c257223 */ /* 0x002fe20000000025 */
[C---:B------:R-:W-:Y:S01]  /*09d0*/  FFMA R36, R21.reuse, R13, R36 ;  /* 0x0000000d15247223 */ /* 0x040fe20000000024 */
[C---:B------:R-:W-:Y:S01]  /*09e0*/  FFMA R35, R21.reuse, R14, R35 ;  /* 0x0000000e15237223 */ /* 0x040fe20000000023 */
[----:B------:R-:W-:-:S02]  /*09f0*/  FFMA R20, R21, R15, R20 ;  /* 0x0000000f15147223 */ /* 0x000fc40000000014 */
[----:B------:R-:W1:Y:S01]  /*0a00*/  LDS.128 R12, [R2+UR5+0x270] ;  /* 0x00027005020c7984 */ /* 0x000e620008000c00 */
[C---:B--2---:R-:W-:Y:S01]  /*0a10*/  FFMA R31, R6.reuse, R16, R31 ;  /* 0x00000010061f7223 */ /* 0x044fe2000000001f */
[C---:B------:R-:W-:Y:S01]  /*0a20*/  FFMA R30, R6.reuse, R17, R30 ;  /* 0x00000011061e7223 */ /* 0x040fe2000000001e */
[C---:B------:R-:W-:Y:S01]  /*0a30*/  FFMA R33, R6.reuse, R18, R33 ;  /* 0x0000001206217223 */ /* 0x040fe20000000021 */
[C---:B------:R-:W-:Y:S02]  /*0a40*/  FFMA R32, R6.reuse, R19, R32 ;  /* 0x0000001306207223 */ /* 0x040fe40000000020 */
[----:B------:R-:W2:Y:S01]  /*0a50*/  LDS.128 R16, [R2+UR5+0x280] ;  /* 0x0002800502107984 */ /* 0x000ea20008000c00 */
[C---:B0-----:R-:W-:Y:S01]  /*0a60*/  FFMA R37, R6.reuse, R8, R37 ;  /* 0x0000000806257223 */ /* 0x041fe20000000025 */
[C---:B------:R-:W-:Y:S01]  /*0a70*/  FFMA R36, R6.reuse, R9, R36 ;  /* 0x0000000906247223 */ /* 0x040fe20000000024 */
[C---:B------:R-:W-:Y:S01]  /*0a80*/  FFMA R35, R6.reuse, R10, R35 ;  /* 0x0000000a06237223 */ /* 0x040fe20000000023 */
[----:B------:R-:W-:-:S02]  /*0a90*/  FFMA R6, R6, R11, R20 ;  /* 0x0000000b06067223 */ /* 0x000fc40000000014 */
[----:B------:R-:W-:Y:S01]  /*0aa0*/  LDS.64 R20, [R29+0x18] ;  /* 0x000018001d147984 */ /* 0x000fe20000000a00 */
[----:B-1----:R-:W-:Y:S01]  /*0ab0*/  FFMA R31, R12, R7, R31 ;  /* 0x000000070c1f7223 */ /* 0x002fe2000000001f */
[C---:B------:R-:W-:Y:S01]  /*0ac0*/  FFMA R30, R7.reuse, R13, R30 ;  /* 0x0000000d071e7223 */ /* 0x040fe2000000001e */
[C---:B------:R-:W-:Y:S01]  /*0ad0*/  FFMA R33, R7.reuse, R14, R33 ;  /* 0x0000000e07217223 */ /* 0x040fe20000000021 */
[C---:B------:R-:W-:Y:S01]  /*0ae0*/  FFMA R32, R7.reuse, R15, R32 ;  /* 0x0000000f07207223 */ /* 0x040fe20000000020 */
[----:B------:R-:W0:Y:S04]  /*0af0*/  LDS.128 R8, [R2+UR5+0x2f0] ;  /* 0x0002f00502087984 */ /* 0x000e280008000c00 */
[----:B------:R-:W1:Y:S01]  /*0b00*/  LDS.128 R12, [R2+UR5+0x300] ;  /* 0x00030005020c7984 */ /* 0x000e620008000c00 */
[----:B--2---:R-:W-:Y:S01]  /*0b10*/  FFMA R37, R16, R7, R37 ;  /* 0x0000000710257223 */ /* 0x004fe20000000025 */
[C---:B------:R-:W-:Y:S01]  /*0b20*/  FFMA R36, R7.reuse, R17, R36 ;  /* 0x0000001107247223 */ /* 0x040fe20000000024 */
[C---:B------:R-:W-:Y:S01]  /*0b30*/  FFMA R35, R7.reuse, R18, R35 ;  /* 0x0000001207237223 */ /* 0x040fe20000000023 */
[----:B------:R-:W-:-:S02]  /*0b40*/  FFMA R6, R7, R19, R6 ;  /* 0x0000001307067223 */ /* 0x000fc40000000006 */
[----:B------:R-:W2:Y:S01]  /*0b50*/  LDS.128 R16, [R2+UR5+0x370] ;  /* 0x0003700502107984 */ /* 0x000ea20008000c00 */
[C---:B0-----:R-:W-:Y:S01]  /*0b60*/  FFMA R31, R20.reuse, R8, R31 ;  /* 0x00000008141f7223 */ /* 0x041fe2000000001f */
[C---:B------:R-:W-:Y:S01]  /*0b70*/  FFMA R30, R20.reuse, R9, R30 ;  /* 0x00000009141e7223 */ /* 0x040fe2000000001e */
[C---:B------:R-:W-:Y:S01]  /*0b80*/  FFMA R33, R20.reuse, R10, R33 ;  /* 0x0000000a14217223 */ /* 0x040fe20000000021 */
[C---:B------:R-:W-:Y:S01]  /*0b90*/  FFMA R32, R20.reuse, R11, R32 ;  /* 0x0000000b14207223 */ /* 0x040fe20000000020 */
[C---:B-1----:R-:W-:Y:S01]  /*0ba0*/  FFMA R37, R20.reuse, R12, R37 ;  /* 0x0000000c14257223 */ /* 0x042fe20000000025 */
[C---:B------:R-:W-:Y:S01]  /*0bb0*/  FFMA R36, R20.reuse, R13, R36 ;  /* 0x0000000d14247223 */ /* 0x040fe20000000024 */
[C---:B------:R-:W-:Y:S01]  /*0bc0*/  FFMA R35, R20.reuse, R14, R35 ;  /* 0x0000000e14237223 */ /* 0x040fe20000000023 */
[----:B------:R-:W-:Y:S01]  /*0bd0*/  FFMA R20, R20, R15, R6 ;  /* 0x0000000f14147223 */ /* 0x000fe20000000006 */
[----:B------:R-:W0:Y:S01]  /*0be0*/  LDS.128 R8, [R2+UR5+0x380] ;  /* 0x0003800502087984 */ /* 0x000e220008000c00 */
[----:B--2---:R-:W-:Y:S01]  /*0bf0*/  FFMA R31, R16, R21, R31 ;  /* 0x00000015101f7223 */ /* 0x004fe2000000001f */
[----:B------:R-:W-:-:S02]  /*0c00*/  FFMA R30, R21, R17, R30 ;  /* 0x00000011151e7223 */ /* 0x000fc4000000001e */
[----:B------:R1:W-:Y:S01]  /*0c10*/  LDS.64 R6, [R29+0x20] ;  /* 0x000020001d067984 */ /* 0x0003e20000000a00 */
[C---:B------:R-:W-:Y:S01]  /*0c20*/  FFMA R33, R21.reuse, R18, R33 ;  /* 0x0000001215217223 */ /* 0x040fe20000000021 */
[----:B------:R-:W-:Y:S02]  /*0c30*/  FFMA R32, R21, R19, R32 ;  /* 0x0000001315207223 */ /* 0x000fe40000000020 */
[----:B------:R-:W2:Y:S04]  /*0c40*/  LDS.128 R12, [R2+UR5+0x3f0] ;  /* 0x0003f005020c7984 */ /* 0x000ea80008000c00 */
[----:B------:R-:W3:Y:S01]  /*0c50*/  LDS.128 R16, [R2+UR5+0x400] ;  /* 0x0004000502107984 */ /* 0x000ee20008000c00 */
[----:B-1----:R-:W-:Y:S01]  /*0c60*/  IADD3 R29, PT, PT, R29, 0x28, RZ ;  /* 0x000000281d1d7810 */ /* 0x002fe20007ffe0ff */
[----:B0-----:R-:W-:Y:S01]  /*0c70*/  FFMA R37, R8, R21, R37 ;  /* 0x0000001508257223 */ /* 0x001fe20000000025 */
[C---:B------:R-:W-:Y:S01]  /*0c80*/  FFMA R36, R21.reuse, R9, R36 ;  /* 0x0000000915247223 */ /* 0x040fe20000000024 */
[C---:B------:R-:W-:Y:S01]  /*0c90*/  FFMA R35, R21.reuse, R10, R35 ;  /* 0x0000000a15237223 */ /* 0x040fe20000000023 */
[----:B------:R-:W-:-:S02]  /*0ca0*/  FFMA R20, R21, R11, R20 ;  /* 0x0000000b15147223 */ /* 0x000fc40000000014 */
[----:B------:R-:W0:Y:S01]  /*0cb0*/  LDS.128 R8, [R2+UR5+0x470] ;  /* 0x0004700502087984 */ /* 0x000e220008000c00 */
[C---:B--2---:R-:W-:Y:S01]  /*0cc0*/  FFMA R31, R6.reuse, R12, R31 ;  /* 0x0000000c061f7223 */ /* 0x044fe2000000001f */
[C---:B------:R-:W-:Y:S01]  /*0cd0*/  FFMA R30, R6.reuse, R13, R30 ;  /* 0x0000000d061e7223 */ /* 0x040fe2000000001e */
[C---:B------:R-:W-:Y:S01]  /*0ce0*/  FFMA R33, R6.reuse, R14, R33 ;  /* 0x0000000e06217223 */ /* 0x040fe20000000021 */
[C---:B------:R-:W-:Y:S01]  /*0cf0*/  FFMA R32, R6.reuse, R15, R32 ;  /* 0x0000000f06207223 */ /* 0x040fe20000000020 */
[C---:B---3--:R-:W-:Y:S01]  /*0d00*/  FFMA R37, R6.reuse, R16, R37 ;  /* 0x0000001006257223 */ /* 0x048fe20000000025 */
[----:B------:R-:W1:Y:S01]  /*0d10*/  LDS.128 R12, [R2+UR5+0x480] ;  /* 0x00048005020c7984 */ /* 0x000e620008000c00 */
[----:B------:R-:W-:Y:S01]  /*0d20*/  UIADD3 UR5, UPT, UPT, UR5, 0x500, URZ ;  /* 0x0000050005057890 */ /* 0x000fe2000fffe0ff */
[C---:B------:R-:W-:Y:S01]  /*0d30*/  FFMA R36, R6.reuse, R17, R36 ;  /* 0x0000001106247223 */ /* 0x040fe20000000024 */
[C---:B------:R-:W-:Y:S01]  /*0d40*/  FFMA R21, R6.reuse, R18, R35 ;  /* 0x0000001206157223 */ /* 0x040fe20000000023 */
[----:B------:R-:W-:Y:S01]  /*0d50*/  FFMA R6, R6, R19, R20 ;  /* 0x0000001306067223 */ /* 0x000fe20000000014 */
[----:B------:R-:W-:Y:S01]  /*0d60*/  UISETP.NE.AND UP1, UPT, UR5, 0x1010, UPT ;  /* 0x000010100500788c */ /* 0x000fe2000bf25270 */
[----:B0-----:R-:W-:Y:S01]  /*0d70*/  FFMA R31, R8, R7, R31 ;  /* 0x00000007081f7223 */ /* 0x001fe2000000001f */
[C---:B------:R-:W-:Y:S01]  /*0d80*/  FFMA R30, R7.reuse, R9, R30 ;  /* 0x00000009071e7223 */ /* 0x040fe2000000001e */
[C---:B------:R-:W-:Y:S01]  /*0d90*/  FFMA R33, R7.reuse, R10, R33 ;  /* 0x0000000a07217223 */ /* 0x040fe20000000021 */
[C---:B------:R-:W-:Y:S01]  /*0da0*/  FFMA R32, R7.reuse, R11, R32 ;  /* 0x0000000b07207223 */ /* 0x040fe20000000020 */
[----:B-1----:R-:W-:Y:S01]  /*0db0*/  FFMA R35, R12, R7, R37 ;  /* 0x000000070c237223 */ /* 0x002fe20000000025 */
[C---:B------:R-:W-:Y:S01]  /*0dc0*/  FFMA R20, R7.reuse, R13, R36 ;  /* 0x0000000d07147223 */ /* 0x040fe20000000024 */
[C---:B------:R-:W-:Y:S01]  /*0dd0*/  FFMA R21, R7.reuse, R14, R21 ;  /* 0x0000000e07157223 */ /* 0x040fe20000000015 */
[----:B------:R-:W-:Y:S01]  /*0de0*/  FFMA R34, R7, R15, R6 ;  /* 0x0000000f07227223 */ /* 0x000fe20000000006 */
[----:B------:R-:W-:Y:S06]  /*0df0*/  BRA.U UP1, `(.L_x_1) ;  /* 0xfffffff9014c7547 */ /* 0x000fec000b83ffff */
[----:B------:R-:W-:Y:S01]  /*0e00*/  BAR.SYNC.DEFER_BLOCKING 0x0 ;  /* 0x0000000000007b1d */ /* 0x000fe20000010000 */
[----:B------:R-:W-:Y:S02]  /*0e10*/  UIADD3 UR11, UP1, UPT, UR8, 0x80, URZ ;  /* 0x00000080080b7890 */ /* 0x000fe4000ff3e0ff */
[----:B------:R-:W-:Y:S02]  /*0e20*/  UIMAD.WIDE UR6, UR12, 0x4, UR6 ;  /* 0x000000040c0678a5 */ /* 0x000fe4000f8e0206 */
[----:B------:R-:W-:Y:S01]  /*0e30*/  UIADD3.X UR9, UPT, UPT, URZ, UR9, URZ, UP1, !UPT ;  /* 0x00000009ff097290 */ /* 0x000fe20008ffe4ff */
[----:B------:R-:W-:Y:S11]  /*0e40*/  BRA.U !UP0, `(.L_x_2) ;  /* 0xfffffff508387547 */ /* 0x000ff6000b83ffff */
.L_x_0:
[----:B------:R-:W0:Y:S01]  /*0e50*/  S2R R0, SR_TID.X ;  /* 0x0000000000007919 */ /* 0x000e220000002100 */
[----:B------:R-:W1:Y:S01]  /*0e60*/  LDCU UR8, c[0x0][0x384] ;  /* 0x00007080ff0877ac */ /* 0x000e620008000800 */
[----:B------:R-:W2:Y:S01]  /*0e70*/  LDCU.128 UR4, c[0x0][0x3a0] ;  /* 0x00007400ff0477ac */ /* 0x000ea20008000c00 */
[----:B0-----:R-:W-:-:S05]  /*0e80*/  LOP3.LUT R3, R0, 0x3, RZ, 0xc0, !PT ;  /* 0x0000000300037812 */ /* 0x001fca00078ec0ff */
[----:B-1----:R-:W-:Y:S01]  /*0e90*/  IMAD R0, R28, UR8, R3 ;  /* 0x000000081c007c24 */ /* 0x002fe2000f8e0203 */
[----:B------:R-:W-:-:S04]  /*0ea0*/  MOV R3, UR10 ;  /* 0x0000000a00037c02 */ /* 0x000fc80008000f00 */
[----:B------:R-:W-:-:S04]  /*0eb0*/  SHF.L.U32 R0, R0, 0x3, RZ ;  /* 0x0000000300007819 */ /* 0x000fc800000006ff */
[----:B------:R-:W-:Y:S02]  /*0ec0*/  SHF.R.S32.HI R2, RZ, 0x1f, R0 ;  /* 0x0000001fff027819 */ /* 0x000fe40000011400 */
[----:B------:R-:W-:-:S04]  /*0ed0*/  IADD3 R0, P0, PT, R0, UR10, RZ ;  /* 0x0000000a00007c10 */ /* 0x000fc8000ff1e0ff */
[----:B------:R-:W-:Y:S02]  /*0ee0*/  LEA.HI.X.SX32 R3, R3, R2, 0x1, P0 ;  /* 0x0000000203037211 */ /* 0x000fe400000f0eff */
[----:B--2---:R-:W-:-:S04]  /*0ef0*/  LEA R2, P0, R0, UR4, 0x2 ;  /* 0x0000000400027c11 */ /* 0x004fc8000f8010ff */
[----:B------:R-:W-:-:S05]  /*0f00*/  LEA.HI.X R3, R0, UR5, R3, 0x2, P0 ;  /* 0x0000000500037c11 */ /* 0x000fca00080f1403 */
[----:B------:R-:W2:Y:S04]  /*0f10*/  LDG.E R0, desc[UR14][R2.64] ;  /* 0x0000000e02007981 */ /* 0x000ea8000c1e1900 */
[----:B------:R-:W3:Y:S04]  /*0f20*/  LDG.E R4, desc[UR14][R2.64+0x4] ;  /* 0x0000040e02047981 */ /* 0x000ee8000c1e1900 */
[----:B------:R-:W4:Y:S04]  /*0f30*/  LDG.E R6, desc[UR14][R2.64+0x8] ;  /* 0x0000080e02067981 */ /* 0x000f28000c1e1900 */
[----:B------:R-:W5:Y:S04]  /*0f40*/  LDG.E R7, desc[UR14][R2.64+0xc] ;  /* 0x00000c0e02077981 */ /* 0x000f68000c1e1900 */
[----:B------:R-:W5:Y:S04]  /*0f50*/  LDG.E R8, desc[UR14][R2.64+0x10] ;  /* 0x0000100e02087981 */ /* 0x000f68000c1e1900 */
[----:B------:R-:W5:Y:S04]  /*0f60*/  LDG.E R9, desc[UR14][R2.64+0x14] ;  /* 0x0000140e02097981 */ /* 0x000f68000c1e1900 */
[----:B------:R-:W5:Y:S04]  /*0f70*/  LDG.E R10, desc[UR14][R2.64+0x18] ;  /* 0x0000180e020a7981 */ /* 0x000f68000c1e1900 */
[----:B------:R-:W5:Y:S01]  /*0f80*/  LDG.E R11, desc[UR14][R2.64+0x1c] ;  /* 0x00001c0e020b7981 */ /* 0x000f62000c1e1900 */
[----:B--2---:R-:W-:Y:S01]  /*0f90*/  FMUL R0, R0, UR7 ;  /* 0x0000000700007c20 */ /* 0x004fe20008400000 */
[----:B---3--:R-:W-:-:S03]  /*0fa0*/  FMUL R5, R4, UR7 ;  /* 0x0000000704057c20 */ /* 0x008fc60008400000 */
[----:B------:R-:W-:Y:S01]  /*0fb0*/  FFMA R31, R31, UR6, R0 ;  /* 0x000000061f1f7c23 */ /* 0x000fe20008000000 */
[----:B----4-:R-:W-:Y:S01]  /*0fc0*/  FMUL R6, R6, UR7 ;  /* 0x0000000706067c20 */ /* 0x010fe20008400000 */
[----:B------:R-:W-:-:S03]  /*0fd0*/  FFMA R5, R30, UR6, R5 ;  /* 0x000000061e057c23 */ /* 0x000fc60008000005 */
[----:B------:R-:W-:Y:S01]  /*0fe0*/  STG.E desc[UR14][R2.64], R31 ;  /* 0x0000001f02007986 */ /* 0x000fe2000c10190e */
[----:B-----5:R-:W-:Y:S01]  /*0ff0*/  FMUL R7, R7, UR7 ;  /* 0x0000000707077c20 */ /* 0x020fe20008400000 */
[----:B------:R-:W-:Y:S02]  /*1000*/  FFMA R33, R33, UR6, R6 ;  /* 0x0000000621217c23 */ /* 0x000fe40008000006 */
[----:B------:R-:W-:Y:S01]  /*1010*/  STG.E desc[UR14][R2.64+0x4], R5 ;  /* 0x0000040502007986 */ /* 0x000fe2000c10190e */
[----:B------:R-:W-:Y:S01]  /*1020*/  FMUL R8, R8, UR7 ;  /* 0x0000000708087c20 */ /* 0x000fe20008400000 */
[----:B------:R-:W-:Y:S02]  /*1030*/  FFMA R7, R32, UR6, R7 ;  /* 0x0000000620077c23 */ /* 0x000fe40008000007 */
[----:B------:R-:W-:Y:S01]  /*1040*/  STG.E desc[UR14][R2.64+0x8], R33 ;  /* 0x0000082102007986 */ /* 0x000fe2000c10190e */
[----:B------:R-:W-:Y:S01]  /*1050*/  FMUL R9, R9, UR7 ;  /* 0x0000000709097c20 */ /* 0x000fe20008400000 */
[----:B------:R-:W-:-:S02]  /*1060*/  FFMA R35, R35, UR6, R8 ;  /* 0x0000000623237c23 */ /* 0x000fc40008000008 */
[----:B------:R-:W-:Y:S01]  /*1070*/  STG.E desc[UR14][R2.64+0xc], R7 ;  /* 0x00000c0702007986 */ /* 0x000fe2000c10190e */
[----:B------:R-:W-:Y:S01]  /*1080*/  FMUL R10, R10, UR7 ;  /* 0x000000070a0a7c20 */ /* 0x000fe20008400000 */
[----:B------:R-:W-:Y:S02]  /*1090*/  FFMA R9, R20, UR6, R9 ;  /* 0x0000000614097c23 */ /* 0x000fe40008000009 */
[----:B------:R-:W-:Y:S01]  /*10a0*/  STG.E desc[UR14][R2.64+0x10], R35 ;  /* 0x0000102302007986 */ /* 0x000fe2000c10190e */
[----:B------:R-:W-:Y:S01]  /*10b0*/  FMUL R11, R11, UR7 ;  /* 0x000000070b0b7c20 */ /* 0x000fe20008400000 */
[----:B------:R-:W-:Y:S02]  /*10c0*/  FFMA R21, R21, UR6, R10 ;  /* 0x0000000615157c23 */ /* 0x000fe4000800000a */
[----:B------:R-:W-:Y:S01]  /*10d0*/  STG.E desc[UR14][R2.64+0x14], R9 ;  /* 0x0000140902007986 */ /* 0x000fe2000c10190e */
[----:B------:R-:W-:-:S03]  /*10e0*/  FFMA R11, R34, UR6, R11 ;  /* 0x00000006220b7c23 */ /* 0x000fc6000800000b */
[----:B------:R-:W-:Y:S04]  /*10f0*/  STG.E desc[UR14][R2.64+0x18], R21 ;  /* 0x0000181502007986 */ /* 0x000fe8000c10190e */
[----:B------:R-:W-:Y:S01]  /*1100*/  STG.E desc[UR14][R2.64+0x1c], R11 ;  /* 0x00001c0b02007986 */ /* 0x000fe2000c10190e */
[----:B------:R-:W-:Y:S05]  /*1110*/  EXIT ;  /* 0x000000000000794d */ /* 0x000fea0003800000 */
.L_x_3:
[----:B------:R-:W-:-:S00]  /*1120*/  BRA `(.L_x_3) ;  /* 0xfffffffc00fc7947 */ /* 0x000fc0000383ffff */
[----:B------:R-:W-:-:S00]  /*1130*/  NOP ;  /* 0x0000000000007918 */ /* 0x000fc00000000000 */
        /* <DEDUP_REMOVED lines=12> */
.L_x_4:


//--------------------- .nv.shared._Z4gemmiiiPKfS0_Pfff --------------------------
	.section	.nv.shared._Z4gemmiiiPKfS0_Pfff,"aw",@nobits
	.sectionflags	@""
	.align	4
.nv.shared._Z4gemmiiiPKfS0_Pfff:
	.zero		9216


//--------------------- .nv.shared.reserved.0     --------------------------
	.section	.nv.shared.reserved.0,"aw",@nobits
	.weak		__nv_reservedSMEM_offset_0_alias
	.size		__nv_reservedSMEM_offset_0_alias, 0, 64
	.other		__nv_reservedSMEM_offset_0_alias,@"STO_CUDA_RESERVED_SHARED STV_DEFAULT"
__nv_reservedSMEM_offset_0_alias:
	.zero		0
	.zero		64


//--------------------- .nv.constant0._Z4gemmiiiPKfS0_Pfff --------------------------
	.section	.nv.constant0._Z4gemmiiiPKfS0_Pfff,"a",@progbits
	.sectionflags	@""
	.align	4
.nv.constant0._Z4gemmiiiPKfS0_Pfff:
	.zero		944


//--------------------- SYMBOLS --------------------------

	.type		.nv.reservedSmem.offset0,@object
	.size		.nv.reservedSmem.offset0,0x4
	.type		.nv.reservedSmem.cap,@object
	.size		.nv.reservedSmem.cap,0x4
